	.headerflags	@"EF_CUDA_TEXMODE_UNIFIED EF_CUDA_64BIT_ADDRESS EF_CUDA_SM86 EF_CUDA_VIRTUAL_SM(EF_CUDA_SM86)"
	.elftype	@"ET_EXEC"


//--------------------- .nv.info                  --------------------------
	.section	.nv.info,"",@"SHT_CUDA_INFO"
	.align	4


	//----- nvinfo : EIATTR_REGCOUNT
	.align		4
        /*0000*/ 	.byte	0x04, 0x2f
        /*0002*/ 	.short	(.L_2 - .L_1)
	.align		4
.L_1:
        /*0004*/ 	.word	index@(triton__0d1d2d3d4)
        /*0008*/ 	.word	0x00000018


	//----- nvinfo : EIATTR_MAX_STACK_SIZE
	.align		4
.L_2:
        /*000c*/ 	.byte	0x04, 0x23
        /*000e*/ 	.short	(.L_4 - .L_3)
	.align		4
.L_3:
        /*0010*/ 	.word	index@(triton__0d1d2d3d4)
        /*0014*/ 	.word	0x00000000


	//----- nvinfo : EIATTR_MIN_STACK_SIZE
	.align		4
.L_4:
        /*0018*/ 	.byte	0x04, 0x12
        /*001a*/ 	.short	(.L_6 - .L_5)
	.align		4
.L_5:
        /*001c*/ 	.word	index@(triton__0d1d2d3d4)
        /*0020*/ 	.word	0x00000000


	//----- nvinfo : EIATTR_FRAME_SIZE
	.align		4
.L_6:
        /*0024*/ 	.byte	0x04, 0x11
        /*0026*/ 	.short	(.L_8 - .L_7)
	.align		4
.L_7:
        /*0028*/ 	.word	index@(triton__0d1d2d3d4)
        /*002c*/ 	.word	0x00000000
.L_8:


//--------------------- .nv.info.triton__0d1d2d3d4 --------------------------
	.section	.nv.info.triton__0d1d2d3d4,"",@"SHT_CUDA_INFO"
	.align	4


	//----- nvinfo : EIATTR_CUDA_API_VERSION
	.align		4
        /*0000*/ 	.byte	0x04, 0x37
        /*0002*/ 	.short	(.L_10 - .L_9)
.L_9:
        /*0004*/ 	.word	0x0000007b


	//----- nvinfo : EIATTR_SW2861232_WAR
	.align		4
.L_10:
        /*0008*/ 	.byte	0x01, 0x35
	.zero		2


	//----- nvinfo : EIATTR_PARAM_CBANK
	.align		4
        /*000c*/ 	.byte	0x04, 0x0a
        /*000e*/ 	.short	(.L_12 - .L_11)
	.align		4
.L_11:
        /*0010*/ 	.word	index@(.nv.constant0.triton__0d1d2d3d4)
        /*0014*/ 	.short	0x0160
        /*0016*/ 	.short	0x0024


	//----- nvinfo : EIATTR_CBANK_PARAM_SIZE
	.align		4
.L_12:
        /*0018*/ 	.byte	0x03, 0x19
        /*001a*/ 	.short	0x0024


	//----- nvinfo : EIATTR_KPARAM_INFO
	.align		4
        /*001c*/ 	.byte	0x04, 0x17
        /*001e*/ 	.short	(.L_14 - .L_13)
.L_13:
        /*0020*/ 	.word	0x00000000
        /*0024*/ 	.short	0x0004
        /*0026*/ 	.short	0x0020
        /*0028*/ 	.byte	0x00, 0xf0, 0x11, 0x00


	//----- nvinfo : EIATTR_KPARAM_INFO
	.align		4
.L_14:
        /*002c*/ 	.byte	0x04, 0x17
        /*002e*/ 	.short	(.L_16 - .L_15)
.L_15:
        /*0030*/ 	.word	0x00000000
        /*0034*/ 	.short	0x0003
        /*0036*/ 	.short	0x0018
        /*0038*/ 	.byte	0x00, 0xf0, 0x21, 0x00


	//----- nvinfo : EIATTR_KPARAM_INFO
	.align		4
.L_16:
        /*003c*/ 	.byte	0x04, 0x17
        /*003e*/ 	.short	(.L_18 - .L_17)
.L_17:
        /*0040*/ 	.word	0x00000000
        /*0044*/ 	.short	0x0002
        /*0046*/ 	.short	0x0010
        /*0048*/ 	.byte	0x00, 0xf0, 0x21, 0x00


	//----- nvinfo : EIATTR_KPARAM_INFO
	.align		4
.L_18:
        /*004c*/ 	.byte	0x04, 0x17
        /*004e*/ 	.short	(.L_20 - .L_19)
.L_19:
        /*0050*/ 	.word	0x00000000
        /*0054*/ 	.short	0x0001
        /*0056*/ 	.short	0x0008
        /*0058*/ 	.byte	0x00, 0xf0, 0x21, 0x00


	//----- nvinfo : EIATTR_KPARAM_INFO
	.align		4
.L_20:
        /*005c*/ 	.byte	0x04, 0x17
        /*005e*/ 	.short	(.L_22 - .L_21)
.L_21:
        /*0060*/ 	.word	0x00000000
        /*0064*/ 	.short	0x0000
        /*0066*/ 	.short	0x0000
        /*0068*/ 	.byte	0x00, 0xf0, 0x21, 0x00


	//----- nvinfo : EIATTR_MAXREG_COUNT
	.align		4
.L_22:
        /*006c*/ 	.byte	0x03, 0x1b
        /*006e*/ 	.short	0x00ff


	//----- nvinfo : EIATTR_EXIT_INSTR_OFFSETS
	.align		4
        /*0070*/ 	.byte	0x04, 0x1c
        /*0072*/ 	.short	(.L_24 - .L_23)


	//   ....[0]....
.L_23:
        /*0074*/ 	.word	0x00000990


	//   ....[1]....
        /*0078*/ 	.word	0x000009c0


	//----- nvinfo : EIATTR_MAX_THREADS
	.align		4
.L_24:
        /*007c*/ 	.byte	0x04, 0x05
        /*007e*/ 	.short	(.L_26 - .L_25)
.L_25:
        /*0080*/ 	.word	0x00000080
        /*0084*/ 	.word	0x00000001
        /*0088*/ 	.word	0x00000001
.L_26:


//--------------------- .nv.rel.action            --------------------------
	.section	.nv.rel.action,"",@"SHT_CUDA_RELOCINFO"
	.align	8
	.sectionentsize	8
        /*0000*/ 	.byte	0x73, 0x00, 0x00, 0x00, 0x00, 0x00, 0x00, 0x00, 0x00, 0x00, 0x00, 0x11, 0x25, 0x00, 0x05, 0x36


//--------------------- .nv.constant0.triton__0d1d2d3d4 --------------------------
	.section	.nv.constant0.triton__0d1d2d3d4,"a",@progbits
	.align	4
.nv.constant0.triton__0d1d2d3d4:
	.zero		388


//--------------------- .text.triton__0d1d2d3d4   --------------------------
	.section	.text.triton__0d1d2d3d4,"ax",@progbits
	.sectioninfo	@"SHI_REGISTERS=24"
	.align	128
        .global         triton__0d1d2d3d4
        .type           triton__0d1d2d3d4,@function
        .size           triton__0d1d2d3d4,(.L_x_1 - triton__0d1d2d3d4)
        .other          triton__0d1d2d3d4,@"STO_CUDA_ENTRY STV_DEFAULT"
triton__0d1d2d3d4:
.text.triton__0d1d2d3d4:
[----:B------:R-:W-:-:S02]  /*0000*/  MOV R1, c[0x0][0x28] ;  /* 0x00000a0000017a02 */ /* 0x000fc40000000f00 */
[----:B------:R-:W0:Y:S01]  /*0010*/  S2R R0, SR_TID.X ;  /* 0x0000000000007919 */ /* 0x000e220000002100 */
[----:B------:R-:W-:Y:S01]  /*0020*/  MOV R9, 0x2 ;  /* 0x0000000200097802 */ /* 0x000fe20000000f00 */
[----:B------:R-:W-:Y:S01]  /*0030*/  ULDC.64 UR4, c[0x0][0x118] ;  /* 0x0000460000047ab9 */ /* 0x000fe20000000a00 */
[----:B------:R-:W-:Y:S01]  /*0040*/  PRMT R6, RZ, 0x7610, R6 ;  /* 0x00007610ff067816 */ /* 0x000fe20000000006 */
[----:B------:R-:W1:Y:S01]  /*0050*/  S2R R3, SR_CTAID.X ;  /* 0x0000000000037919 */ /* 0x000e620000002500 */
[----:B0-----:R-:W-:-:S04]  /*0060*/  SHF.L.U32 R0, R0, 0x1, RZ ;  /* 0x0000000100007819 */ /* 0x001fc800000006ff */
[----:B------:R-:W-:-:S04]  /*0070*/  LOP3.LUT R0, R0, 0xfe, RZ, 0xc0, !PT ;  /* 0x000000fe00007812 */ /* 0x000fc800078ec0ff */
[----:B-1----:R-:W-:-:S04]  /*0080*/  LEA R2, R3, R0, 0x8 ;  /* 0x0000000003027211 */ /* 0x002fc800078e40ff */
[C---:B------:R-:W-:Y:S01]  /*0090*/  ISETP.GE.AND P1, PT, R2.reuse, c[0x0][0x180], PT ;  /* 0x0000600002007a0c */ /* 0x040fe20003f26270 */
[C---:B------:R-:W-:Y:S01]  /*00a0*/  IMAD.WIDE R8, R2.reuse, R9, c[0x0][0x168] ;  /* 0x00005a0002087625 */ /* 0x040fe200078e0209 */
[----:B------:R-:W-:-:S04]  /*00b0*/  IADD3 R0, R2, 0x1, RZ ;  /* 0x0000000102007810 */ /* 0x000fc80007ffe0ff */
[----:B------:R-:W-:Y:S02]  /*00c0*/  ISETP.GE.AND P0, PT, R0, c[0x0][0x180], PT ;  /* 0x0000600000007a0c */ /* 0x000fe40003f06270 */
[----:B------:R-:W-:-:S05]  /*00d0*/  PRMT R4, RZ, 0x7610, R4 ;  /* 0x00007610ff047816 */ /* 0x000fca0000000004 */
[----:B------:R-:W2:Y:S06]  /*00e0*/  @!P1 LDG.E.U16 R6, [R8.64] ;  /* 0x0000000408069981 */ /* 0x000eac000c1e1500 */
[----:B------:R-:W3:Y:S01]  /*00f0*/  @!P0 LDG.E.U16 R4, [R8.64+0x2] ;  /* 0x0000020408048981 */ /* 0x000ee2000c1e1500 */
[----:B------:R-:W-:Y:S02]  /*0100*/  MOV R11, 0x4 ;  /* 0x00000004000b7802 */ /* 0x000fe40000000f00 */
[----:B------:R-:W-:-:S03]  /*0110*/  MOV R3, RZ ;  /* 0x000000ff00037202 */ /* 0x000fc60000000f00 */
[----:B------:R-:W-:-:S05]  /*0120*/  IMAD.WIDE R10, R2, R11, c[0x0][0x160] ;  /* 0x00005800020a7625 */ /* 0x000fca00078e020b */
[----:B------:R0:W4:Y:S01]  /*0130*/  @!P1 LDG.E R3, [R10.64] ;  /* 0x000000040a039981 */ /* 0x000122000c1e1900 */
[----:B------:R-:W-:-:S06]  /*0140*/  MOV R0, RZ ;  /* 0x000000ff00007202 */ /* 0x000fcc0000000f00 */
[----:B------:R0:W5:Y:S01]  /*0150*/  @!P0 LDG.E R0, [R10.64+0x4] ;  /* 0x000004040a008981 */ /* 0x000162000c1e1900 */
[----:B------:R-:W-:Y:S01]  /*0160*/  MOV R19, 0x3e055027 ;  /* 0x3e05502700137802 */ /* 0x000fe20000000f00 */
[----:B--2---:R-:W-:-:S05]  /*0170*/  HADD2.F32 R6, -RZ, R6.H0_H0 ;  /* 0x20000006ff067230 */ /* 0x004fca0000004100 */
[----:B------:R-:W-:Y:S01]  /*0180*/  FADD R16, RZ, -R6 ;  /* 0x80000006ff107221 */ /* 0x000fe20000000000 */
[----:B---3--:R-:W-:-:S04]  /*0190*/  HADD2.F32 R4, -RZ, R4.H0_H0 ;  /* 0x20000004ff047230 */ /* 0x008fc80000004100 */
[----:B------:R-:W-:Y:S01]  /*01a0*/  FSETP.GTU.AND P2, PT, R16, RZ, PT ;  /* 0x000000ff1000720b */ /* 0x000fe20003f4c000 */
[----:B------:R-:W-:-:S03]  /*01b0*/  FADD R14, RZ, -R4 ;  /* 0x80000004ff0e7221 */ /* 0x000fc60000000000 */
[----:B------:R-:W-:Y:S01]  /*01c0*/  FSEL R9, R16, RZ, P2 ;  /* 0x000000ff10097208 */ /* 0x000fe20001000000 */
[C---:B------:R-:W-:Y:S01]  /*01d0*/  FMUL R17, R14.reuse, 1.4426950216293334961 ;  /* 0x3fb8aa3b0e117820 */ /* 0x040fe20000400000 */
[----:B------:R-:W-:-:S03]  /*01e0*/  FSETP.GTU.AND P2, PT, R14, RZ, PT ;  /* 0x000000ff0e00720b */ /* 0x000fc60003f4c000 */
[--C-:B------:R-:W-:Y:S01]  /*01f0*/  FADD R5, RZ, -R9.reuse ;  /* 0x80000009ff057221 */ /* 0x100fe20000000000 */
[C---:B------:R-:W-:Y:S01]  /*0200*/  FADD R7, R16.reuse, -R9 ;  /* 0x8000000910077221 */ /* 0x040fe20000000000 */
[----:B------:R-:W-:Y:S02]  /*0210*/  FMUL R16, R16, 1.4426950216293334961 ;  /* 0x3fb8aa3b10107820 */ /* 0x000fe40000400000 */
[----:B------:R-:W-:Y:S01]  /*0220*/  FMUL R8, R5, 1.4426950216293334961 ;  /* 0x3fb8aa3b05087820 */ /* 0x000fe20000400000 */
[----:B------:R-:W-:Y:S01]  /*0230*/  FSEL R5, R14, RZ, P2 ;  /* 0x000000ff0e057208 */ /* 0x000fe20001000000 */
[----:B0-----:R-:W-:Y:S01]  /*0240*/  FMUL R11, R7, 1.4426950216293334961 ;  /* 0x3fb8aa3b070b7820 */ /* 0x001fe20000400000 */
[----:B------:R-:W-:Y:S02]  /*0250*/  FSETP.GEU.AND P3, PT, R16, -126, PT ;  /* 0xc2fc00001000780b */ /* 0x000fe40003f6e000 */
[----:B------:R-:W-:Y:S01]  /*0260*/  FSETP.GEU.AND P2, PT, R8, -126, PT ;  /* 0xc2fc00000800780b */ /* 0x000fe20003f4e000 */
[----:B------:R-:W-:Y:S01]  /*0270*/  FADD R7, RZ, -R5 ;  /* 0x80000005ff077221 */ /* 0x000fe20000000000 */
[----:B------:R-:W-:-:S03]  /*0280*/  FSETP.GEU.AND P6, PT, R11, -126, PT ;  /* 0xc2fc00000b00780b */ /* 0x000fc60003fce000 */
[----:B------:R-:W-:Y:S01]  /*0290*/  FMUL R10, R7, 1.4426950216293334961 ;  /* 0x3fb8aa3b070a7820 */ /* 0x000fe20000400000 */
[----:B------:R-:W-:-:S04]  /*02a0*/  FADD R7, R14, -R5 ;  /* 0x800000050e077221 */ /* 0x000fc80000000000 */
[----:B------:R-:W-:Y:S01]  /*02b0*/  FMUL R13, R7, 1.4426950216293334961 ;  /* 0x3fb8aa3b070d7820 */ /* 0x000fe20000400000 */
[----:B------:R-:W-:Y:S01]  /*02c0*/  FSETP.GEU.AND P4, PT, R10, -126, PT ;  /* 0xc2fc00000a00780b */ /* 0x000fe20003f8e000 */
[----:B------:R-:W-:Y:S01]  /*02d0*/  @!P3 FMUL R16, R16, 0.5 ;  /* 0x3f0000001010b820 */ /* 0x000fe20000400000 */
[----:B------:R-:W-:Y:S02]  /*02e0*/  @!P2 FMUL R8, R8, 0.5 ;  /* 0x3f0000000808a820 */ /* 0x000fe40000400000 */
[----:B------:R-:W-:Y:S01]  /*02f0*/  FSETP.GEU.AND P5, PT, R13, -126, PT ;  /* 0xc2fc00000d00780b */ /* 0x000fe20003fae000 */
[----:B------:R-:W-:Y:S01]  /*0300*/  @!P6 FMUL R11, R11, 0.5 ;  /* 0x3f0000000b0be820 */ /* 0x000fe20000400000 */
[----:B------:R-:W0:Y:S07]  /*0310*/  MUFU.EX2 R7, R8 ;  /* 0x0000000800077308 */ /* 0x000e2e0000000800 */
[----:B------:R-:W-:Y:S01]  /*0320*/  @!P4 FMUL R10, R10, 0.5 ;  /* 0x3f0000000a0ac820 */ /* 0x000fe20000400000 */
[----:B------:R-:W1:Y:S03]  /*0330*/  MUFU.EX2 R12, R11 ;  /* 0x0000000b000c7308 */ /* 0x000e660000000800 */
[----:B------:R-:W-:-:S05]  /*0340*/  @!P5 FMUL R13, R13, 0.5 ;  /* 0x3f0000000d0dd820 */ /* 0x000fca0000400000 */
[----:B------:R-:W2:Y:S01]  /*0350*/  MUFU.EX2 R10, R10 ;  /* 0x0000000a000a7308 */ /* 0x000ea20000000800 */
[----:B0-----:R-:W-:-:S07]  /*0360*/  @!P2 FMUL R7, R7, R7 ;  /* 0x000000070707a220 */ /* 0x001fce0000400000 */
[----:B------:R-:W0:Y:S01]  /*0370*/  MUFU.EX2 R15, R13 ;  /* 0x0000000d000f7308 */ /* 0x000e220000000800 */
[----:B-1----:R-:W-:-:S04]  /*0380*/  @!P6 FMUL R12, R12, R12 ;  /* 0x0000000c0c0ce220 */ /* 0x002fc80000400000 */
[----:B------:R-:W-:Y:S01]  /*0390*/  FADD R7, R7, R12 ;  /* 0x0000000c07077221 */ /* 0x000fe20000000000 */
[----:B--2---:R-:W-:Y:S02]  /*03a0*/  @!P4 FMUL R10, R10, R10 ;  /* 0x0000000a0a0ac220 */ /* 0x004fe40000400000 */
[----:B------:R-:W1:Y:S02]  /*03b0*/  MUFU.EX2 R11, R16 ;  /* 0x00000010000b7308 */ /* 0x000e640000000800 */
[----:B------:R-:W-:Y:S01]  /*03c0*/  FSETP.GEU.AND P2, PT, R7, 1.175494350822287508e-38, PT ;  /* 0x008000000700780b */ /* 0x000fe20003f4e000 */
[----:B0-----:R-:W-:Y:S01]  /*03d0*/  @!P5 FMUL R15, R15, R15 ;  /* 0x0000000f0f0fd220 */ /* 0x001fe20000400000 */
[----:B------:R-:W-:-:S03]  /*03e0*/  FSETP.GEU.AND P5, PT, R17, -126, PT ;  /* 0xc2fc00001100780b */ /* 0x000fc60003fae000 */
[----:B------:R-:W-:-:S08]  /*03f0*/  FADD R8, R10, R15 ;  /* 0x0000000f0a087221 */ /* 0x000fd00000000000 */
[----:B------:R-:W-:Y:S01]  /*0400*/  @!P2 FMUL R7, R7, 8388608 ;  /* 0x4b0000000707a820 */ /* 0x000fe20000400000 */
[----:B------:R-:W-:Y:S01]  /*0410*/  FSETP.GEU.AND P4, PT, R8, 1.175494350822287508e-38, PT ;  /* 0x008000000800780b */ /* 0x000fe20003f8e000 */
[----:B-1----:R-:W-:-:S03]  /*0420*/  @!P3 FMUL R11, R11, R11 ;  /* 0x0000000b0b0bb220 */ /* 0x002fc60000400000 */
[----:B------:R-:W-:Y:S01]  /*0430*/  IADD3 R14, R7, -0x3f2aaaab, RZ ;  /* 0xc0d55555070e7810 */ /* 0x000fe20007ffe0ff */
[----:B------:R-:W-:Y:S01]  /*0440*/  @!P5 FMUL R17, R17, 0.5 ;  /* 0x3f0000001111d820 */ /* 0x000fe20000400000 */
[----:B------:R-:W-:Y:S02]  /*0450*/  FADD R18, R11, 1 ;  /* 0x3f8000000b127421 */ /* 0x000fe40000000000 */
[----:B------:R-:W-:Y:S01]  /*0460*/  LOP3.LUT R14, R14, 0xff800000, RZ, 0xc0, !PT ;  /* 0xff8000000e0e7812 */ /* 0x000fe200078ec0ff */
[----:B------:R-:W0:Y:S03]  /*0470*/  MUFU.EX2 R15, R17 ;  /* 0x00000011000f7308 */ /* 0x000e260000000800 */
[----:B------:R-:W-:Y:S01]  /*0480*/  IADD3 R13, R7, -R14, RZ ;  /* 0x8000000e070d7210 */ /* 0x000fe20007ffe0ff */
[----:B------:R-:W-:Y:S01]  /*0490*/  @!P4 FMUL R8, R8, 8388608 ;  /* 0x4b0000000808c820 */ /* 0x000fe20000400000 */
[----:B------:R-:W-:-:S03]  /*04a0*/  FSETP.GT.AND P3, PT, R18, 8.50705917302346158658e+37, PT ;  /* 0x7e8000001200780b */ /* 0x000fc60003f64000 */
[----:B------:R-:W-:Y:S01]  /*04b0*/  FADD R13, R13, -1 ;  /* 0xbf8000000d0d7421 */ /* 0x000fe20000000000 */
[----:B------:R-:W-:Y:S02]  /*04c0*/  I2FP.F32.S32 R14, R14 ;  /* 0x0000000e000e7245 */ /* 0x000fe40000201400 */
[----:B------:R-:W-:Y:S01]  /*04d0*/  IADD3 R11, R8, -0x3f2aaaab, RZ ;  /* 0xc0d55555080b7810 */ /* 0x000fe20007ffe0ff */
[----:B------:R-:W-:-:S03]  /*04e0*/  FFMA.FTZ R10, R13, -R19, 0.14084610342979431152 ;  /* 0x3e1039f60d0a7423 */ /* 0x000fc60000010813 */
[----:B------:R-:W-:Y:S01]  /*04f0*/  LOP3.LUT R11, R11, 0xff800000, RZ, 0xc0, !PT ;  /* 0xff8000000b0b7812 */ /* 0x000fe200078ec0ff */
[----:B------:R-:W-:Y:S01]  /*0500*/  FFMA.FTZ R10, R13, R10, -0.12148627638816833496 ;  /* 0xbdf8cdcc0d0a7423 */ /* 0x000fe2000001000a */
[----:B0-----:R-:W-:Y:S01]  /*0510*/  @!P5 FMUL R15, R15, R15 ;  /* 0x0000000f0f0fd220 */ /* 0x001fe20000400000 */
[----:B------:R-:W-:Y:S01]  /*0520*/  ISETP.GE.U32.AND P5, PT, R8, 0x7f800000, PT ;  /* 0x7f8000000800780c */ /* 0x000fe20003fa6070 */
[----:B------:R-:W-:Y:S01]  /*0530*/  @P3 FMUL R18, R18, 0.25 ;  /* 0x3e80000012123820 */ /* 0x000fe20000400000 */
[----:B------:R-:W-:Y:S01]  /*0540*/  IADD3 R12, R8, -R11, RZ ;  /* 0x8000000b080c7210 */ /* 0x000fe20007ffe0ff */
[C---:B------:R-:W-:Y:S01]  /*0550*/  FFMA.FTZ R16, R13.reuse, R10, 0.13980610668659210205 ;  /* 0x3e0f29550d107423 */ /* 0x040fe2000001000a */
[----:B------:R-:W-:Y:S01]  /*0560*/  MOV R10, 0x3e800000 ;  /* 0x3e800000000a7802 */ /* 0x000fe20000000f00 */
[----:B------:R0:W1:Y:S02]  /*0570*/  MUFU.RCP R20, R18 ;  /* 0x0000001200147308 */ /* 0x0000640000001000 */
[----:B------:R-:W-:Y:S01]  /*0580*/  FADD R12, R12, -1 ;  /* 0xbf8000000c0c7421 */ /* 0x000fe20000000000 */
[----:B------:R-:W-:Y:S01]  /*0590*/  FFMA.FTZ R16, R13, R16, -0.16684235632419586182 ;  /* 0xbe2ad8b90d107423 */ /* 0x000fe20000010010 */
[----:B------:R-:W-:-:S02]  /*05a0*/  FSEL R21, R10, 1, P3 ;  /* 0x3f8000000a157808 */ /* 0x000fc40001800000 */
[C---:B------:R-:W-:Y:S01]  /*05b0*/  FFMA.FTZ R17, R12.reuse, -R19, 0.14084610342979431152 ;  /* 0x3e1039f60c117423 */ /* 0x040fe20000010813 */
[----:B------:R-:W-:Y:S01]  /*05c0*/  FADD R19, R15, 1 ;  /* 0x3f8000000f137421 */ /* 0x000fe20000000000 */
[----:B------:R-:W-:Y:S01]  /*05d0*/  FFMA.FTZ R16, R13, R16, 0.20012299716472625732 ;  /* 0x3e4ced0b0d107423 */ /* 0x000fe20000010010 */
[----:B----4-:R-:W-:Y:S01]  /*05e0*/  FADD R15, -R3, 1 ;  /* 0x3f800000030f7421 */ /* 0x010fe20000000100 */
[C---:B------:R-:W-:Y:S02]  /*05f0*/  FFMA.FTZ R17, R12.reuse, R17, -0.12148627638816833496 ;  /* 0xbdf8cdcc0c117423 */ /* 0x040fe40000010011 */
[----:B------:R-:W-:Y:S01]  /*0600*/  FSETP.GT.AND P3, PT, R19, 8.50705917302346158658e+37, PT ;  /* 0x7e8000001300780b */ /* 0x000fe20003f64000 */
[C---:B------:R-:W-:Y:S01]  /*0610*/  FFMA.FTZ R16, R13.reuse, R16, -0.24999669194221496582 ;  /* 0xbe7fff220d107423 */ /* 0x040fe20000010010 */
[----:B------:R-:W-:Y:S01]  /*0620*/  FFMA.FTZ R17, R12, R17, 0.13980610668659210205 ;  /* 0x3e0f29550c117423 */ /* 0x000fe20000010011 */
[----:B------:R-:W-:Y:S01]  /*0630*/  FFMA R6, R6, R15, R9 ;  /* 0x0000000f06067223 */ /* 0x000fe20000000009 */
[----:B------:R-:W-:Y:S01]  /*0640*/  FSEL R9, RZ, -23, P2 ;  /* 0xc1b80000ff097808 */ /* 0x000fe20001000000 */
[----:B0-----:R-:W-:Y:S01]  /*0650*/  FFMA.FTZ R18, R13, R16, 0.33333182334899902344 ;  /* 0x3eaaaa780d127423 */ /* 0x001fe20000010010 */
[----:B------:R-:W-:Y:S01]  /*0660*/  FFMA.FTZ R17, R12, R17, -0.16684235632419586182 ;  /* 0xbe2ad8b90c117423 */ /* 0x000fe20000010011 */
[----:B------:R-:W-:Y:S01]  /*0670*/  ISETP.GE.U32.AND P2, PT, R7, 0x7f800000, PT ;  /* 0x7f8000000700780c */ /* 0x000fe20003f46070 */
[----:B-1----:R-:W-:Y:S01]  /*0680*/  FMUL R16, R20, R21 ;  /* 0x0000001514107220 */ /* 0x002fe20000400000 */
[----:B------:R-:W-:Y:S01]  /*0690*/  FFMA.FTZ R18, R13, R18, -0.5 ;  /* 0xbf0000000d127423 */ /* 0x000fe20000010012 */
[----:B------:R-:W-:Y:S01]  /*06a0*/  FFMA.FTZ R17, R12, R17, 0.20012299716472625732 ;  /* 0x3e4ced0b0c117423 */ /* 0x000fe20000010011 */
[----:B------:R-:W-:Y:S01]  /*06b0*/  FFMA.FTZ R9, R14, 1.1920928955078125e-07, R9 ;  /* 0x340000000e097823 */ /* 0x000fe20000010009 */
[----:B------:R-:W-:Y:S01]  /*06c0*/  FADD R20, -R16, 1 ;  /* 0x3f80000010147421 */ /* 0x000fe20000000100 */
[----:B------:R-:W-:Y:S01]  /*06d0*/  @P3 FMUL R19, R19, 0.25 ;  /* 0x3e80000013133820 */ /* 0x000fe20000400000 */
[C---:B------:R-:W-:Y:S01]  /*06e0*/  FFMA.FTZ R17, R12.reuse, R17, -0.24999669194221496582 ;  /* 0xbe7fff220c117423 */ /* 0x040fe20000010011 */
[----:B------:R-:W-:Y:S01]  /*06f0*/  FMUL R18, R13, R18 ;  /* 0x000000120d127220 */ /* 0x000fe20000400000 */
[----:B------:R-:W-:Y:S01]  /*0700*/  I2FP.F32.S32 R14, R11 ;  /* 0x0000000b000e7245 */ /* 0x000fe20000201400 */
[----:B------:R-:W-:Y:S01]  /*0710*/  FMUL R15, R15, R20 ;  /* 0x000000140f0f7220 */ /* 0x000fe20000400000 */
[C---:B------:R-:W-:Y:S01]  /*0720*/  FFMA.FTZ R17, R12.reuse, R17, 0.33333182334899902344 ;  /* 0x3eaaaa780c117423 */ /* 0x040fe20000010011 */
[----:B------:R-:W0:Y:S01]  /*0730*/  MUFU.RCP R19, R19 ;  /* 0x0000001300137308 */ /* 0x000e220000001000 */
[----:B------:R-:W-:Y:S01]  /*0740*/  FFMA.FTZ R18, R13, R18, R13 ;  /* 0x000000120d127223 */ /* 0x000fe2000001000d */
[----:B------:R-:W-:Y:S01]  /*0750*/  FSEL R13, RZ, -23, P4 ;  /* 0xc1b80000ff0d7808 */ /* 0x000fe20002000000 */
[C---:B------:R-:W-:Y:S01]  /*0760*/  FFMA.FTZ R17, R12.reuse, R17, -0.5 ;  /* 0xbf0000000c117423 */ /* 0x040fe20000010011 */
[----:B------:R-:W-:Y:S01]  /*0770*/  @P2 MOV R20, 0x7f800000 ;  /* 0x7f80000000142802 */ /* 0x000fe20000000f00 */
[----:B------:R-:W-:Y:S01]  /*0780*/  FFMA.FTZ R9, R9, 0.69314718246459960938, R18 ;  /* 0x3f31721809097823 */ /* 0x000fe20000010012 */
[----:B------:R-:W-:Y:S01]  /*0790*/  @P5 MOV R11, 0x7f800000 ;  /* 0x7f800000000b5802 */ /* 0x000fe20000000f00 */
[----:B------:R-:W-:Y:S01]  /*07a0*/  FMUL R17, R12, R17 ;  /* 0x000000110c117220 */ /* 0x000fe20000400000 */
[----:B------:R-:W-:Y:S01]  /*07b0*/  FFMA.FTZ R13, R14, 1.1920928955078125e-07, R13 ;  /* 0x340000000e0d7823 */ /* 0x000fe2000001000d */
[C---:B------:R-:W-:Y:S01]  /*07c0*/  FSETP.NEU.AND P4, PT, R7.reuse, RZ, PT ;  /* 0x000000ff0700720b */ /* 0x040fe20003f8d000 */
[----:B------:R-:W-:Y:S01]  /*07d0*/  @P2 FFMA.FTZ R9, R7, R20, +INF ;  /* 0x7f80000007092423 */ /* 0x000fe20000010014 */
[----:B------:R-:W-:Y:S01]  /*07e0*/  FFMA.FTZ R12, R12, R17, R12 ;  /* 0x000000110c0c7223 */ /* 0x000fe2000001000c */
[----:B------:R-:W-:Y:S01]  /*07f0*/  FSEL R10, R10, 1, P3 ;  /* 0x3f8000000a0a7808 */ /* 0x000fe20001800000 */
[----:B------:R-:W-:Y:S01]  /*0800*/  FFMA R15, R16, R3, R15 ;  /* 0x00000003100f7223 */ /* 0x000fe2000000000f */
[----:B------:R-:W-:Y:S01]  /*0810*/  SHF.R.S32.HI R7, RZ, 0x1f, R2 ;  /* 0x0000001fff077819 */ /* 0x000fe20000011402 */
[----:B------:R-:W-:Y:S01]  /*0820*/  FFMA.FTZ R12, R13, 0.69314718246459960938, R12 ;  /* 0x3f3172180d0c7823 */ /* 0x000fe2000001000c */
[----:B------:R-:W-:Y:S01]  /*0830*/  @P5 FFMA.FTZ R12, R8, R11, +INF ;  /* 0x7f800000080c5423 */ /* 0x000fe2000001000b */
[----:B0-----:R-:W-:Y:S01]  /*0840*/  FMUL R19, R19, R10 ;  /* 0x0000000a13137220 */ /* 0x001fe20000400000 */
[----:B------:R-:W-:Y:S01]  /*0850*/  SHF.L.U64.HI R11, R2, 0x2, R7 ;  /* 0x00000002020b7819 */ /* 0x000fe20000010207 */
[----:B-----5:R-:W-:Y:S01]  /*0860*/  FADD R3, -R0, 1 ;  /* 0x3f80000000037421 */ /* 0x020fe20000000100 */
[----:B------:R-:W-:Y:S01]  /*0870*/  FSETP.NEU.AND P2, PT, R8, RZ, PT ;  /* 0x000000ff0800720b */ /* 0x000fe20003f4d000 */
[----:B------:R-:W-:Y:S01]  /*0880*/  FADD R10, -R19, 1 ;  /* 0x3f800000130a7421 */ /* 0x000fe20000000100 */
[----:B------:R-:W-:Y:S01]  /*0890*/  SHF.L.U32 R7, R2, 0x2, RZ ;  /* 0x0000000202077819 */ /* 0x000fe200000006ff */
[----:B------:R-:W-:Y:S01]  /*08a0*/  FFMA R5, R4, R3, R5 ;  /* 0x0000000304057223 */ /* 0x000fe20000000005 */
[----:B------:R-:W-:Y:S01]  /*08b0*/  FSEL R9, R9, -INF , P4 ;  /* 0xff80000009097808 */ /* 0x000fe20002000000 */
[----:B------:R-:W-:Y:S01]  /*08c0*/  FMUL R10, R3, R10 ;  /* 0x0000000a030a7220 */ /* 0x000fe20000400000 */
[----:B------:R-:W-:Y:S01]  /*08d0*/  FSEL R12, R12, -INF , P2 ;  /* 0xff8000000c0c7808 */ /* 0x000fe20001000000 */
[----:B------:R-:W-:Y:S01]  /*08e0*/  FADD R15, -R15, 1 ;  /* 0x3f8000000f0f7421 */ /* 0x000fe20000000100 */
[----:B------:R-:W-:Y:S01]  /*08f0*/  IADD3 R2, P3, R7, c[0x0][0x170], RZ ;  /* 0x00005c0007027a10 */ /* 0x000fe20007f7e0ff */
[----:B------:R-:W-:Y:S01]  /*0900*/  FADD R9, R9, R6 ;  /* 0x0000000609097221 */ /* 0x000fe20000000000 */
[----:B------:R-:W-:Y:S01]  /*0910*/  IADD3 R4, P2, R7, c[0x0][0x178], RZ ;  /* 0x00005e0007047a10 */ /* 0x000fe20007f5e0ff */
[----:B------:R-:W-:Y:S01]  /*0920*/  FADD R7, R5, R12 ;  /* 0x0000000c05077221 */ /* 0x000fe20000000000 */
[----:B------:R-:W-:Y:S01]  /*0930*/  IADD3.X R3, R11, c[0x0][0x174], RZ, P3, !PT ;  /* 0x00005d000b037a10 */ /* 0x000fe20001ffe4ff */
[----:B------:R-:W-:Y:S01]  /*0940*/  FFMA R10, R19, R0, R10 ;  /* 0x00000000130a7223 */ /* 0x000fe2000000000a */
[----:B------:R-:W-:-:S03]  /*0950*/  IADD3.X R5, R11, c[0x0][0x17c], RZ, P2, !PT ;  /* 0x00005f000b057a10 */ /* 0x000fc600017fe4ff */
[----:B------:R0:W-:Y:S04]  /*0960*/  @!P1 STG.E [R2.64], R9 ;  /* 0x0000000902009986 */ /* 0x0001e8000c101904 */
[----:B------:R0:W-:Y:S04]  /*0970*/  @!P0 STG.E [R2.64+0x4], R7 ;  /* 0x0000040702008986 */ /* 0x0001e8000c101904 */
[----:B------:R0:W-:Y:S01]  /*0980*/  @!P1 STG.E [R4.64], R15 ;  /* 0x0000000f04009986 */ /* 0x0001e2000c101904 */
[----:B------:R-:W-:Y:S05]  /*0990*/  @P0 EXIT ;  /* 0x000000000000094d */ /* 0x000fea0003800000 */
[----:B0-----:R-:W-:-:S05]  /*09a0*/  FADD R3, -R10, 1 ;  /* 0x3f8000000a037421 */ /* 0x001fca0000000100 */
[----:B------:R-:W-:Y:S01]  /*09b0*/  STG.E [R4.64+0x4], R3 ;  /* 0x0000040304007986 */ /* 0x000fe2000c101904 */
[----:B------:R-:W-:Y:S05]  /*09c0*/  EXIT ;  /* 0x000000000000794d */ /* 0x000fea0003800000 */
.L_x_0:
[----:B------:R-:W-:-:S00]  /*09d0*/  BRA `(.L_x_0) ;  /* 0xfffffff000007947 */ /* 0x000fc0000383ffff */
[----:B------:R-:W-:-:S00]  /*09e0*/  NOP ;  /* 0x0000000000007918 */ /* 0x000fc00000000000 */
        /* <DEDUP_REMOVED lines=9> */
.L_x_1:


//--------------------- .nv.global.init           --------------------------
	.section	.nv.global.init,"aw",@progbits
.nv.global.init:
	.type		_$_str,@object
	.size		_$_str,(.L_0 - _$_str)
_$_str:
        /*0000*/ 	.byte	0x5f, 0x5f, 0x43, 0x55, 0x44, 0x41, 0x5f, 0x46, 0x54, 0x5a, 0x00
.L_0:
